//
// Generated by NVIDIA NVVM Compiler
//
// Compiler Build ID: CL-36424714
// Cuda compilation tools, release 13.0, V13.0.88
// Based on NVVM 20.0.0
//

.version 9.0
.target sm_100
.address_size 64

	// .globl	_Z3setPii

.visible .entry _Z3setPii(
	.param .u64 .ptr .align 1 _Z3setPii_param_0,
	.param .u32 _Z3setPii_param_1
)
{
	.reg .b32 	%r<5>;
	.reg .b64 	%rd<5>;

	ld.param.u64 	%rd1, [_Z3setPii_param_0];
	cvta.to.global.u64 	%rd2, %rd1;
	mov.u32 	%r1, %tid.x;
	mov.u32 	%r2, %ctaid.x;
	mov.u32 	%r3, %ntid.x;
	mad.lo.s32 	%r4, %r2, %r3, %r1;
	mul.wide.s32 	%rd3, %r4, 4;
	add.s64 	%rd4, %rd2, %rd3;
	st.global.u32 	[%rd4], %r4;
	ret;

}


// ===== COMPILED SASS (sm_100) =====

	.target	sm_100

	.elftype	@"ET_EXEC"


//--------------------- .note.nv.tkinfo           --------------------------
	.section	.note.nv.tkinfo,"",@"SHT_NOTE"
	.sectionflags	@"SHF_NOTE_NV_TKINFO"
	.tkinfo
        /*0018*/ 	.word	0x00000002
        /*0030*/ 	.string	""
        /*0030*/ 	.string	"ptxas"
        /*0030*/ 	.string	"Cuda compilation tools, release 13.0, V13.0.88"
        /*0030*/ 	.string	"Build cuda_13.0.r13.0/compiler.36424714_0"
        /*0030*/ 	.string	"-arch sm_100 -m 64 "



//--------------------- .note.nv.cuinfo           --------------------------
	.section	.note.nv.cuinfo,"",@"SHT_NOTE"
	.sectionflags	@"SHF_NOTE_NV_CUINFO"
        /*0018*/ 	.short	0x0002
        /*001a*/ 	.short	0x0064
        /*001c*/ 	.short	0x0082
	.zero		2


//--------------------- .nv.info                  --------------------------
	.section	.nv.info,"",@"SHT_CUDA_INFO"
	.align	4


	//----- nvinfo : EIATTR_REGCOUNT
	.align		4
        /*0000*/ 	.byte	0x04, 0x2f
        /*0002*/ 	.short	(.L_1 - .L_0)
	.align		4
.L_0:
        /*0004*/ 	.word	index@(_Z3setPii)
        /*0008*/ 	.word	0x00000008


	//----- nvinfo : EIATTR_FRAME_SIZE
	.align		4
.L_1:
        /*000c*/ 	.byte	0x04, 0x11
        /*000e*/ 	.short	(.L_3 - .L_2)
	.align		4
.L_2:
        /*0010*/ 	.word	index@(_Z3setPii)
        /*0014*/ 	.word	0x00000000


	//----- nvinfo : EIATTR_MIN_STACK_SIZE
	.align		4
.L_3:
        /*0018*/ 	.byte	0x04, 0x12
        /*001a*/ 	.short	(.L_5 - .L_4)
	.align		4
.L_4:
        /*001c*/ 	.word	index@(_Z3setPii)
        /*0020*/ 	.word	0x00000000
.L_5:


//--------------------- .nv.compat                --------------------------
	.section	.nv.compat,"",@"SHT_CUDA_COMPAT_INFO"
	.align	4
        /*0000*/ 	.byte	0x02, 0x09, 0x00, 0x00, 0x02, 0x02, 0x01, 0x00, 0x02, 0x05, 0x05, 0x00, 0x03, 0x07, 0x01, 0x01
        /*0010*/ 	.byte	0x02, 0x03, 0x00, 0x00, 0x02, 0x06, 0x01, 0x00, 0x04, 0x0b, 0x08, 0x00, 0x09, 0x00, 0x00, 0x00
        /*0020*/ 	.byte	0x00, 0x00, 0x00, 0x00


//--------------------- .nv.info._Z3setPii        --------------------------
	.section	.nv.info._Z3setPii,"",@"SHT_CUDA_INFO"
	.sectionflags	@""
	.align	4


	//----- nvinfo : EIATTR_CUDA_API_VERSION
	.align		4
        /*0000*/ 	.byte	0x04, 0x37
        /*0002*/ 	.short	(.L_7 - .L_6)
.L_6:
        /*0004*/ 	.word	0x00000082


	//----- nvinfo : EIATTR_KPARAM_INFO
	.align		4
.L_7:
        /*0008*/ 	.byte	0x04, 0x17
        /*000a*/ 	.short	(.L_9 - .L_8)
.L_8:
        /*000c*/ 	.word	0x00000000
        /*0010*/ 	.short	0x0001
        /*0012*/ 	.short	0x0008
        /*0014*/ 	.byte	0x00, 0xf0, 0x11, 0x00


	//----- nvinfo : EIATTR_KPARAM_INFO
	.align		4
.L_9:
        /*0018*/ 	.byte	0x04, 0x17
        /*001a*/ 	.short	(.L_11 - .L_10)
.L_10:
        /*001c*/ 	.word	0x00000000
        /*0020*/ 	.short	0x0000
        /*0022*/ 	.short	0x0000
        /*0024*/ 	.byte	0x00, 0xf5, 0x21, 0x00


	//----- nvinfo : EIATTR_SPARSE_MMA_MASK
	.align		4
.L_11:
        /*0028*/ 	.byte	0x03, 0x50
        /*002a*/ 	.short	0x0000


	//----- nvinfo : EIATTR_MAXREG_COUNT
	.align		4
        /*002c*/ 	.byte	0x03, 0x1b
        /*002e*/ 	.short	0x00ff


	//----- nvinfo : EIATTR_MERCURY_ISA_VERSION
	.align		4
        /*0030*/ 	.byte	0x03, 0x5f
        /*0032*/ 	.short	0x0101


	//----- nvinfo : EIATTR_VRC_CTA_INIT_COUNT
	.align		4
        /*0034*/ 	.byte	0x02, 0x4a
	.zero		1
	.zero		1


	//----- nvinfo : EIATTR_EXIT_INSTR_OFFSETS
	.align		4
        /*0038*/ 	.byte	0x04, 0x1c
        /*003a*/ 	.short	(.L_13 - .L_12)


	//   ....[0]....
.L_12:
        /*003c*/ 	.word	0x00000090


	//----- nvinfo : EIATTR_CBANK_PARAM_SIZE
	.align		4
.L_13:
        /*0040*/ 	.byte	0x03, 0x19
        /*0042*/ 	.short	0x000c


	//----- nvinfo : EIATTR_PARAM_CBANK
	.align		4
        /*0044*/ 	.byte	0x04, 0x0a
        /*0046*/ 	.short	(.L_15 - .L_14)
	.align		4
.L_14:
        /*0048*/ 	.word	index@(.nv.constant0._Z3setPii)
        /*004c*/ 	.short	0x0380
        /*004e*/ 	.short	0x000c


	//----- nvinfo : EIATTR_SW_WAR
	.align		4
.L_15:
        /*0050*/ 	.byte	0x04, 0x36
        /*0052*/ 	.short	(.L_17 - .L_16)
.L_16:
        /*0054*/ 	.word	0x00000008
.L_17:


//--------------------- .nv.callgraph             --------------------------
	.section	.nv.callgraph,"",@"SHT_CUDA_CALLGRAPH"
	.align	4
	.sectionentsize	8
	.align		4
        /*0000*/ 	.word	0x00000000
	.align		4
        /*0004*/ 	.word	0xffffffff
	.align		4
        /*0008*/ 	.word	0x00000000
	.align		4
        /*000c*/ 	.word	0xfffffffe
	.align		4
        /*0010*/ 	.word	0x00000000
	.align		4
        /*0014*/ 	.word	0xfffffffd
	.align		4
        /*0018*/ 	.word	0x00000000
	.align		4
        /*001c*/ 	.word	0xfffffffc


//--------------------- .text._Z3setPii           --------------------------
	.section	.text._Z3setPii,"ax",@progbits
	.align	128
        .global         _Z3setPii
        .type           _Z3setPii,@function
        .size           _Z3setPii,(.L_x_1 - _Z3setPii)
        .other          _Z3setPii,@"STO_CUDA_ENTRY STV_DEFAULT"
_Z3setPii:
.text._Z3setPii:
[----:B------:R-:W-:Y:S01]  /*0000*/  LDC R1, c[0x0][0x37c] ;  /* 0x0000df00ff017b82 */ /* 0x000fe20000000800 */
[----:B------:R-:W0:Y:S07]  /*0010*/  S2R R5, SR_TID.X ;  /* 0x0000000000057919 */ /* 0x000e2e0000002100 */
[----:B------:R-:W0:Y:S01]  /*0020*/  S2UR UR6, SR_CTAID.X ;  /* 0x00000000000679c3 */ /* 0x000e220000002500 */
[----:B------:R-:W1:Y:S07]  /*0030*/  LDCU.64 UR4, c[0x0][0x358] ;  /* 0x00006b00ff0477ac */ /* 0x000e6e0008000a00 */
[----:B------:R-:W0:Y:S08]  /*0040*/  LDC R0, c[0x0][0x360] ;  /* 0x0000d800ff007b82 */ /* 0x000e300000000800 */
[----:B------:R-:W2:Y:S01]  /*0050*/  LDC.64 R2, c[0x0][0x380] ;  /* 0x0000e000ff027b82 */ /* 0x000ea20000000a00 */
[----:B0-----:R-:W-:-:S04]  /*0060*/  IMAD R5, R0, UR6, R5 ;  /* 0x0000000600057c24 */ /* 0x001fc8000f8e0205 */
[----:B--2---:R-:W-:-:S05]  /*0070*/  IMAD.WIDE R2, R5, 0x4, R2 ;  /* 0x0000000405027825 */ /* 0x004fca00078e0202 */
[----:B-1----:R-:W-:Y:S01]  /*0080*/  STG.E desc[UR4][R2.64], R5 ;  /* 0x0000000502007986 */ /* 0x002fe2000c101904 */
[----:B------:R-:W-:Y:S05]  /*0090*/  EXIT ;  /* 0x000000000000794d */ /* 0x000fea0003800000 */
.L_x_0:
[----:B------:R-:W-:-:S00]  /*00a0*/  BRA `(.L_x_0) ;  /* 0xfffffffc00fc7947 */ /* 0x000fc0000383ffff */
[----:B------:R-:W-:-:S00]  /*00b0*/  NOP ;  /* 0x0000000000007918 */ /* 0x000fc00000000000 */
        /* <DEDUP_REMOVED lines=12> */
.L_x_1:


//--------------------- .nv.shared.reserved.0     --------------------------
	.section	.nv.shared.reserved.0,"aw",@nobits
	.weak		__nv_reservedSMEM_offset_0_alias
	.size		__nv_reservedSMEM_offset_0_alias, 0, 64
	.other		__nv_reservedSMEM_offset_0_alias,@"STO_CUDA_RESERVED_SHARED STV_DEFAULT"
__nv_reservedSMEM_offset_0_alias:
	.zero		0
	.zero		64


//--------------------- .nv.constant0._Z3setPii   --------------------------
	.section	.nv.constant0._Z3setPii,"a",@progbits
	.sectionflags	@""
	.align	4
.nv.constant0._Z3setPii:
	.zero		908


//--------------------- SYMBOLS --------------------------

	.type		.nv.reservedSmem.offset0,@object
	.size		.nv.reservedSmem.offset0,0x4
